//
// Generated by NVIDIA NVVM Compiler
//
// Compiler Build ID: CL-36424714
// Cuda compilation tools, release 13.0, V13.0.88
// Based on NVVM 20.0.0
//

.version 9.0
.target sm_100
.address_size 64

	// .globl	_Z8acomodarPiii

.visible .entry _Z8acomodarPiii(
	.param .u64 .ptr .align 1 _Z8acomodarPiii_param_0,
	.param .u32 _Z8acomodarPiii_param_1,
	.param .u32 _Z8acomodarPiii_param_2
)
{
	.reg .pred 	%p<3>;
	.reg .b32 	%r<16>;
	.reg .b64 	%rd<5>;

	ld.param.u64 	%rd2, [_Z8acomodarPiii_param_0];
	ld.param.u32 	%r2, [_Z8acomodarPiii_param_1];
	ld.param.u32 	%r3, [_Z8acomodarPiii_param_2];
	mov.u32 	%r4, %tid.x;
	mov.u32 	%r5, %ctaid.x;
	mov.u32 	%r6, %ntid.x;
	mad.lo.s32 	%r1, %r5, %r6, %r4;
	mov.u32 	%r7, %tid.y;
	mov.u32 	%r8, %ctaid.y;
	mov.u32 	%r9, %ntid.y;
	mad.lo.s32 	%r10, %r8, %r9, %r7;
	mad.lo.s32 	%r11, %r3, %r10, %r1;
	max.u32 	%r12, %r1, %r11;
	setp.ge.u32 	%p1, %r12, %r3;
	@%p1 bra 	$L__BB0_4;
	cvta.to.global.u64 	%rd3, %rd2;
	mul.wide.u32 	%rd4, %r1, 4;
	add.s64 	%rd1, %rd3, %rd4;
	ld.global.u32 	%r13, [%rd1];
	setp.ne.s32 	%p2, %r13, %r2;
	@%p2 bra 	$L__BB0_3;
	mov.b32 	%r15, 1;
	st.global.u32 	[%rd1], %r15;
	bra.uni 	$L__BB0_4;
$L__BB0_3:
	mov.b32 	%r14, 0;
	st.global.u32 	[%rd1], %r14;
$L__BB0_4:
	ret;

}


// ===== COMPILED SASS (sm_100) =====

	.target	sm_100

	.elftype	@"ET_EXEC"


//--------------------- .note.nv.tkinfo           --------------------------
	.section	.note.nv.tkinfo,"",@"SHT_NOTE"
	.sectionflags	@"SHF_NOTE_NV_TKINFO"
	.tkinfo
        /*0018*/ 	.word	0x00000002
        /*0030*/ 	.string	""
        /*0030*/ 	.string	"ptxas"
        /*0030*/ 	.string	"Cuda compilation tools, release 13.0, V13.0.88"
        /*0030*/ 	.string	"Build cuda_13.0.r13.0/compiler.36424714_0"
        /*0030*/ 	.string	"-arch sm_100 -m 64 "



//--------------------- .note.nv.cuinfo           --------------------------
	.section	.note.nv.cuinfo,"",@"SHT_NOTE"
	.sectionflags	@"SHF_NOTE_NV_CUINFO"
        /*0018*/ 	.short	0x0002
        /*001a*/ 	.short	0x0064
        /*001c*/ 	.short	0x0082
	.zero		2


//--------------------- .nv.info                  --------------------------
	.section	.nv.info,"",@"SHT_CUDA_INFO"
	.align	4


	//----- nvinfo : EIATTR_REGCOUNT
	.align		4
        /*0000*/ 	.byte	0x04, 0x2f
        /*0002*/ 	.short	(.L_1 - .L_0)
	.align		4
.L_0:
        /*0004*/ 	.word	index@(_Z8acomodarPiii)
        /*0008*/ 	.word	0x00000008


	//----- nvinfo : EIATTR_FRAME_SIZE
	.align		4
.L_1:
        /*000c*/ 	.byte	0x04, 0x11
        /*000e*/ 	.short	(.L_3 - .L_2)
	.align		4
.L_2:
        /*0010*/ 	.word	index@(_Z8acomodarPiii)
        /*0014*/ 	.word	0x00000000


	//----- nvinfo : EIATTR_MIN_STACK_SIZE
	.align		4
.L_3:
        /*0018*/ 	.byte	0x04, 0x12
        /*001a*/ 	.short	(.L_5 - .L_4)
	.align		4
.L_4:
        /*001c*/ 	.word	index@(_Z8acomodarPiii)
        /*0020*/ 	.word	0x00000000
.L_5:


//--------------------- .nv.compat                --------------------------
	.section	.nv.compat,"",@"SHT_CUDA_COMPAT_INFO"
	.align	4
        /*0000*/ 	.byte	0x02, 0x09, 0x00, 0x00, 0x02, 0x02, 0x01, 0x00, 0x02, 0x05, 0x05, 0x00, 0x03, 0x07, 0x01, 0x01
        /*0010*/ 	.byte	0x02, 0x03, 0x00, 0x00, 0x02, 0x06, 0x01, 0x00, 0x04, 0x0b, 0x08, 0x00, 0x09, 0x00, 0x00, 0x00
        /*0020*/ 	.byte	0x00, 0x00, 0x00, 0x00


//--------------------- .nv.info._Z8acomodarPiii  --------------------------
	.section	.nv.info._Z8acomodarPiii,"",@"SHT_CUDA_INFO"
	.sectionflags	@""
	.align	4


	//----- nvinfo : EIATTR_CUDA_API_VERSION
	.align		4
        /*0000*/ 	.byte	0x04, 0x37
        /*0002*/ 	.short	(.L_7 - .L_6)
.L_6:
        /*0004*/ 	.word	0x00000082


	//----- nvinfo : EIATTR_KPARAM_INFO
	.align		4
.L_7:
        /*0008*/ 	.byte	0x04, 0x17
        /*000a*/ 	.short	(.L_9 - .L_8)
.L_8:
        /*000c*/ 	.word	0x00000000
        /*0010*/ 	.short	0x0002
        /*0012*/ 	.short	0x000c
        /*0014*/ 	.byte	0x00, 0xf0, 0x11, 0x00


	//----- nvinfo : EIATTR_KPARAM_INFO
	.align		4
.L_9:
        /*0018*/ 	.byte	0x04, 0x17
        /*001a*/ 	.short	(.L_11 - .L_10)
.L_10:
        /*001c*/ 	.word	0x00000000
        /*0020*/ 	.short	0x0001
        /*0022*/ 	.short	0x0008
        /*0024*/ 	.byte	0x00, 0xf0, 0x11, 0x00


	//----- nvinfo : EIATTR_KPARAM_INFO
	.align		4
.L_11:
        /*0028*/ 	.byte	0x04, 0x17
        /*002a*/ 	.short	(.L_13 - .L_12)
.L_12:
        /*002c*/ 	.word	0x00000000
        /*0030*/ 	.short	0x0000
        /*0032*/ 	.short	0x0000
        /*0034*/ 	.byte	0x00, 0xf5, 0x21, 0x00


	//----- nvinfo : EIATTR_SPARSE_MMA_MASK
	.align		4
.L_13:
        /*0038*/ 	.byte	0x03, 0x50
        /*003a*/ 	.short	0x0000


	//----- nvinfo : EIATTR_MAXREG_COUNT
	.align		4
        /*003c*/ 	.byte	0x03, 0x1b
        /*003e*/ 	.short	0x00ff


	//----- nvinfo : EIATTR_MERCURY_ISA_VERSION
	.align		4
        /*0040*/ 	.byte	0x03, 0x5f
        /*0042*/ 	.short	0x0101


	//----- nvinfo : EIATTR_VRC_CTA_INIT_COUNT
	.align		4
        /*0044*/ 	.byte	0x02, 0x4a
	.zero		1
	.zero		1


	//----- nvinfo : EIATTR_EXIT_INSTR_OFFSETS
	.align		4
        /*0048*/ 	.byte	0x04, 0x1c
        /*004a*/ 	.short	(.L_15 - .L_14)


	//   ....[0]....
.L_14:
        /*004c*/ 	.word	0x000000d0


	//   ....[1]....
        /*0050*/ 	.word	0x00000160


	//   ....[2]....
        /*0054*/ 	.word	0x00000180


	//----- nvinfo : EIATTR_CBANK_PARAM_SIZE
	.align		4
.L_15:
        /*0058*/ 	.byte	0x03, 0x19
        /*005a*/ 	.short	0x0010


	//----- nvinfo : EIATTR_PARAM_CBANK
	.align		4
        /*005c*/ 	.byte	0x04, 0x0a
        /*005e*/ 	.short	(.L_17 - .L_16)
	.align		4
.L_16:
        /*0060*/ 	.word	index@(.nv.constant0._Z8acomodarPiii)
        /*0064*/ 	.short	0x0380
        /*0066*/ 	.short	0x0010


	//----- nvinfo : EIATTR_SW_WAR
	.align		4
.L_17:
        /*0068*/ 	.byte	0x04, 0x36
        /*006a*/ 	.short	(.L_19 - .L_18)
.L_18:
        /*006c*/ 	.word	0x00000008
.L_19:


//--------------------- .nv.callgraph             --------------------------
	.section	.nv.callgraph,"",@"SHT_CUDA_CALLGRAPH"
	.align	4
	.sectionentsize	8
	.align		4
        /*0000*/ 	.word	0x00000000
	.align		4
        /*0004*/ 	.word	0xffffffff
	.align		4
        /*0008*/ 	.word	0x00000000
	.align		4
        /*000c*/ 	.word	0xfffffffe
	.align		4
        /*0010*/ 	.word	0x00000000
	.align		4
        /*0014*/ 	.word	0xfffffffd
	.align		4
        /*0018*/ 	.word	0x00000000
	.align		4
        /*001c*/ 	.word	0xfffffffc


//--------------------- .text._Z8acomodarPiii     --------------------------
	.section	.text._Z8acomodarPiii,"ax",@progbits
	.align	128
        .global         _Z8acomodarPiii
        .type           _Z8acomodarPiii,@function
        .size           _Z8acomodarPiii,(.L_x_1 - _Z8acomodarPiii)
        .other          _Z8acomodarPiii,@"STO_CUDA_ENTRY STV_DEFAULT"
_Z8acomodarPiii:
.text._Z8acomodarPiii:
[----:B------:R-:W-:Y:S01]  /*0000*/  LDC R1, c[0x0][0x37c] ;  /* 0x0000df00ff017b82 */ /* 0x000fe20000000800 */
[----:B------:R-:W0:Y:S07]  /*0010*/  S2R R5, SR_TID.X ;  /* 0x0000000000057919 */ /* 0x000e2e0000002100 */
[----:B------:R-:W0:Y:S01]  /*0020*/  S2UR UR4, SR_CTAID.X ;  /* 0x00000000000479c3 */ /* 0x000e220000002500 */
[----:B------:R-:W1:Y:S01]  /*0030*/  LDCU UR6, c[0x0][0x38c] ;  /* 0x00007180ff0677ac */ /* 0x000e620008000800 */
[----:B------:R-:W2:Y:S06]  /*0040*/  S2R R2, SR_TID.Y ;  /* 0x0000000000027919 */ /* 0x000eac0000002200 */
[----:B------:R-:W0:Y:S08]  /*0050*/  LDC R0, c[0x0][0x360] ;  /* 0x0000d800ff007b82 */ /* 0x000e300000000800 */
[----:B------:R-:W2:Y:S08]  /*0060*/  S2UR UR5, SR_CTAID.Y ;  /* 0x00000000000579c3 */ /* 0x000eb00000002600 */
[----:B------:R-:W2:Y:S01]  /*0070*/  LDC R3, c[0x0][0x364] ;  /* 0x0000d900ff037b82 */ /* 0x000ea20000000800 */
[----:B0-----:R-:W-:-:S02]  /*0080*/  IMAD R5, R0, UR4, R5 ;  /* 0x0000000400057c24 */ /* 0x001fc4000f8e0205 */
[----:B--2---:R-:W-:-:S04]  /*0090*/  IMAD R0, R3, UR5, R2 ;  /* 0x0000000503007c24 */ /* 0x004fc8000f8e0202 */
[----:B-1----:R-:W-:-:S05]  /*00a0*/  IMAD R0, R0, UR6, R5 ;  /* 0x0000000600007c24 */ /* 0x002fca000f8e0205 */
[----:B------:R-:W-:-:S04]  /*00b0*/  VIMNMX.U32 R0, PT, PT, R5, R0, !PT ;  /* 0x0000000005007248 */ /* 0x000fc80007fe0000 */
[----:B------:R-:W-:-:S13]  /*00c0*/  ISETP.GE.U32.AND P0, PT, R0, UR6, PT ;  /* 0x0000000600007c0c */ /* 0x000fda000bf06070 */
[----:B------:R-:W-:Y:S05]  /*00d0*/  @P0 EXIT ;  /* 0x000000000000094d */ /* 0x000fea0003800000 */
[----:B------:R-:W0:Y:S01]  /*00e0*/  LDC.64 R2, c[0x0][0x380] ;  /* 0x0000e000ff027b82 */ /* 0x000e220000000a00 */
[----:B------:R-:W1:Y:S01]  /*00f0*/  LDCU.64 UR4, c[0x0][0x358] ;  /* 0x00006b00ff0477ac */ /* 0x000e620008000a00 */
[----:B------:R-:W2:Y:S01]  /*0100*/  LDCU UR6, c[0x0][0x388] ;  /* 0x00007100ff0677ac */ /* 0x000ea20008000800 */
[----:B0-----:R-:W-:-:S05]  /*0110*/  IMAD.WIDE.U32 R2, R5, 0x4, R2 ;  /* 0x0000000405027825 */ /* 0x001fca00078e0002 */
[----:B-1----:R-:W2:Y:S02]  /*0120*/  LDG.E R0, desc[UR4][R2.64] ;  /* 0x0000000402007981 */ /* 0x002ea4000c1e1900 */
[----:B--2---:R-:W-:-:S13]  /*0130*/  ISETP.NE.AND P0, PT, R0, UR6, PT ;  /* 0x0000000600007c0c */ /* 0x004fda000bf05270 */
[----:B------:R-:W-:-:S05]  /*0140*/  @!P0 MOV R5, 0x1 ;  /* 0x0000000100058802 */ /* 0x000fca0000000f00 */
[----:B------:R0:W-:Y:S01]  /*0150*/  @!P0 STG.E desc[UR4][R2.64], R5 ;  /* 0x0000000502008986 */ /* 0x0001e2000c101904 */
[----:B------:R-:W-:Y:S05]  /*0160*/  @!P0 EXIT ;  /* 0x000000000000894d */ /* 0x000fea0003800000 */
[----:B------:R-:W-:Y:S01]  /*0170*/  STG.E desc[UR4][R2.64], RZ ;  /* 0x000000ff02007986 */ /* 0x000fe2000c101904 */
[----:B------:R-:W-:Y:S05]  /*0180*/  EXIT ;  /* 0x000000000000794d */ /* 0x000fea0003800000 */
.L_x_0:
[----:B------:R-:W-:-:S00]  /*0190*/  BRA `(.L_x_0) ;  /* 0xfffffffc00fc7947 */ /* 0x000fc0000383ffff */
[----:B------:R-:W-:-:S00]  /*01a0*/  NOP ;  /* 0x0000000000007918 */ /* 0x000fc00000000000 */
        /* <DEDUP_REMOVED lines=13> */
.L_x_1:


//--------------------- .nv.shared.reserved.0     --------------------------
	.section	.nv.shared.reserved.0,"aw",@nobits
	.weak		__nv_reservedSMEM_offset_0_alias
	.size		__nv_reservedSMEM_offset_0_alias, 0, 64
	.other		__nv_reservedSMEM_offset_0_alias,@"STO_CUDA_RESERVED_SHARED STV_DEFAULT"
__nv_reservedSMEM_offset_0_alias:
	.zero		0
	.zero		64


//--------------------- .nv.constant0._Z8acomodarPiii --------------------------
	.section	.nv.constant0._Z8acomodarPiii,"a",@progbits
	.sectionflags	@""
	.align	4
.nv.constant0._Z8acomodarPiii:
	.zero		912


//--------------------- SYMBOLS --------------------------

	.type		.nv.reservedSmem.offset0,@object
	.size		.nv.reservedSmem.offset0,0x4
